	.headerflags	@"EF_CUDA_TEXMODE_UNIFIED EF_CUDA_64BIT_ADDRESS EF_CUDA_ACCELERATORS EF_CUDA_SM90 EF_CUDA_VIRTUAL_SM(EF_CUDA_SM90)"
	.elftype	@"ET_EXEC"


//--------------------- .nv.info                  --------------------------
	.section	.nv.info,"",@"SHT_CUDA_INFO"
	.align	4


	//----- nvinfo : EIATTR_REGCOUNT
	.align		4
        /*0000*/ 	.byte	0x04, 0x2f
        /*0002*/ 	.short	(.L_1 - .L_0)
	.align		4
.L_0:
        /*0004*/ 	.word	index@(triton_poi_fused_max_neg_sub_2)
        /*0008*/ 	.word	0x0000000f


	//----- nvinfo : EIATTR_MIN_STACK_SIZE
	.align		4
.L_1:
        /*000c*/ 	.byte	0x04, 0x12
        /*000e*/ 	.short	(.L_3 - .L_2)
	.align		4
.L_2:
        /*0010*/ 	.word	index@(triton_poi_fused_max_neg_sub_2)
        /*0014*/ 	.word	0x00000000


	//----- nvinfo : EIATTR_FRAME_SIZE
	.align		4
.L_3:
        /*0018*/ 	.byte	0x04, 0x11
        /*001a*/ 	.short	(.L_5 - .L_4)
	.align		4
.L_4:
        /*001c*/ 	.word	index@(triton_poi_fused_max_neg_sub_2)
        /*0020*/ 	.word	0x00000000


	//----- nvinfo : EIATTR_MIN_STACK_SIZE
	.align		4
.L_5:
        /*0024*/ 	.byte	0x04, 0x12
        /*0026*/ 	.short	(.L_7 - .L_6)
	.align		4
.L_6:
        /*0028*/ 	.word	index@(triton_poi_fused_max_neg_sub_2)
        /*002c*/ 	.word	0x00000000
.L_7:


//--------------------- .nv.info.triton_poi_fused_max_neg_sub_2 --------------------------
	.section	.nv.info.triton_poi_fused_max_neg_sub_2,"",@"SHT_CUDA_INFO"
	.sectionflags	@""
	.align	4


	//----- nvinfo : EIATTR_CUDA_API_VERSION
	.align		4
        /*0000*/ 	.byte	0x04, 0x37
        /*0002*/ 	.short	(.L_9 - .L_8)
.L_8:
        /*0004*/ 	.word	0x0000007c


	//----- nvinfo : EIATTR_KPARAM_INFO
	.align		4
.L_9:
        /*0008*/ 	.byte	0x04, 0x17
        /*000a*/ 	.short	(.L_11 - .L_10)
.L_10:
        /*000c*/ 	.word	0x00000000
        /*0010*/ 	.short	0x0002
        /*0012*/ 	.short	0x0010
        /*0014*/ 	.byte	0x00, 0xf0, 0x11, 0x00


	//----- nvinfo : EIATTR_KPARAM_INFO
	.align		4
.L_11:
        /*0018*/ 	.byte	0x04, 0x17
        /*001a*/ 	.short	(.L_13 - .L_12)
.L_12:
        /*001c*/ 	.word	0x00000000
        /*0020*/ 	.short	0x0001
        /*0022*/ 	.short	0x0008
        /*0024*/ 	.byte	0x00, 0xf4, 0x21, 0x00


	//----- nvinfo : EIATTR_KPARAM_INFO
	.align		4
.L_13:
        /*0028*/ 	.byte	0x04, 0x17
        /*002a*/ 	.short	(.L_15 - .L_14)
.L_14:
        /*002c*/ 	.word	0x00000000
        /*0030*/ 	.short	0x0000
        /*0032*/ 	.short	0x0000
        /*0034*/ 	.byte	0x00, 0xf4, 0x21, 0x00


	//----- nvinfo : EIATTR_SPARSE_MMA_MASK
	.align		4
.L_15:
        /*0038*/ 	.byte	0x03, 0x50
        /*003a*/ 	.short	0x0000


	//----- nvinfo : EIATTR_MAXREG_COUNT
	.align		4
        /*003c*/ 	.byte	0x03, 0x1b
        /*003e*/ 	.short	0x00ff


	//----- nvinfo : EIATTR_EXIT_INSTR_OFFSETS
	.align		4
        /*0040*/ 	.byte	0x04, 0x1c
        /*0042*/ 	.short	(.L_17 - .L_16)


	//   ....[0]....
.L_16:
        /*0044*/ 	.word	0x000002a0


	//   ....[1]....
        /*0048*/ 	.word	0x000002c0


	//----- nvinfo : EIATTR_REQNTID
	.align		4
.L_17:
        /*004c*/ 	.byte	0x04, 0x10
        /*004e*/ 	.short	(.L_19 - .L_18)
.L_18:
        /*0050*/ 	.word	0x00000020
        /*0054*/ 	.word	0x00000001
        /*0058*/ 	.word	0x00000001


	//----- nvinfo : EIATTR_CBANK_PARAM_SIZE
	.align		4
.L_19:
        /*005c*/ 	.byte	0x03, 0x19
        /*005e*/ 	.short	0x0014


	//----- nvinfo : EIATTR_PARAM_CBANK
	.align		4
        /*0060*/ 	.byte	0x04, 0x0a
        /*0062*/ 	.short	(.L_21 - .L_20)
	.align		4
.L_20:
        /*0064*/ 	.word	index@(.nv.constant0.triton_poi_fused_max_neg_sub_2)
        /*0068*/ 	.short	0x0210
        /*006a*/ 	.short	0x0014


	//----- nvinfo : EIATTR_SW_WAR
	.align		4
.L_21:
        /*006c*/ 	.byte	0x04, 0x36
        /*006e*/ 	.short	(.L_23 - .L_22)
.L_22:
        /*0070*/ 	.word	0x00000008
.L_23:


//--------------------- .nv.callgraph             --------------------------
	.section	.nv.callgraph,"",@"SHT_CUDA_CALLGRAPH"
	.align	4
	.sectionentsize	8
	.align		4
        /*0000*/ 	.word	0x00000000
	.align		4
        /*0004*/ 	.word	0xffffffff
	.align		4
        /*0008*/ 	.word	0x00000000
	.align		4
        /*000c*/ 	.word	0xfffffffe
	.align		4
        /*0010*/ 	.word	0x00000000
	.align		4
        /*0014*/ 	.word	0xfffffffd
	.align		4
        /*0018*/ 	.word	0x00000000
	.align		4
        /*001c*/ 	.word	0xfffffffc


//--------------------- .text.triton_poi_fused_max_neg_sub_2 --------------------------
	.section	.text.triton_poi_fused_max_neg_sub_2,"ax",@progbits
	.align	128
        .global         triton_poi_fused_max_neg_sub_2
        .type           triton_poi_fused_max_neg_sub_2,@function
        .size           triton_poi_fused_max_neg_sub_2,(.L_x_1 - triton_poi_fused_max_neg_sub_2)
        .other          triton_poi_fused_max_neg_sub_2,@"STO_CUDA_ENTRY STV_DEFAULT"
triton_poi_fused_max_neg_sub_2:
.text.triton_poi_fused_max_neg_sub_2:
[----:B------:R-:W0:Y:S01]  /*0000*/  LDC R1, c[0x0][0x28] ;  /* 0x00000a00ff017b82 */ /* 0x000e220000000800 */
[----:B------:R-:W1:Y:S07]  /*0010*/  S2R R12, SR_TID.X ;  /* 0x00000000000c7919 */ /* 0x000e6e0000002100 */
[----:B------:R-:W2:Y:S01]  /*0020*/  LDC.64 R2, c[0x0][0x210] ;  /* 0x00008400ff027b82 */ /* 0x000ea20000000a00 */
[----:B------:R-:W-:Y:S01]  /*0030*/  IMAD.MOV.U32 R6, RZ, RZ, RZ ;  /* 0x000000ffff067224 */ /* 0x000fe200078e00ff */
[----:B------:R-:W-:Y:S01]  /*0040*/  ULDC.64 UR4, c[0x0][0x208] ;  /* 0x0000820000047ab9 */ /* 0x000fe20000000a00 */
[----:B------:R-:W3:Y:S01]  /*0050*/  S2R R7, SR_CTAID.X ;  /* 0x0000000000077919 */ /* 0x000ee20000002500 */
[----:B------:R-:W-:-:S02]  /*0060*/  CS2R R8, SRZ ;  /* 0x0000000000087805 */ /* 0x000fc4000001ff00 */
[----:B-1----:R-:W-:Y:S02]  /*0070*/  LOP3.LUT R0, R12, 0xf, RZ, 0xc0, !PT ;  /* 0x0000000f0c007812 */ /* 0x002fe400078ec0ff */
[----:B---3--:R-:W-:-:S03]  /*0080*/  SHF.R.S32.HI R4, RZ, 0x1b, R7 ;  /* 0x0000001bff047819 */ /* 0x008fc60000011407 */
[----:B------:R-:W-:Y:S01]  /*0090*/  IMAD R7, R7, 0x10, R0 ;  /* 0x0000001007077824 */ /* 0x000fe200078e0200 */
[----:B------:R-:W-:-:S04]  /*00a0*/  SGXT R0, R4, 0x1 ;  /* 0x000000010400781a */ /* 0x000fc80000000200 */
[----:B------:R-:W-:Y:S02]  /*00b0*/  ISETP.GE.AND P0, PT, R7, 0x10, PT ;  /* 0x000000100700780c */ /* 0x000fe40003f06270 */
[----:B------:R-:W-:-:S04]  /*00c0*/  LEA.HI R0, R0, R7, RZ, 0x2 ;  /* 0x0000000700007211 */ /* 0x000fc800078f10ff */
[----:B------:R-:W-:-:S05]  /*00d0*/  LOP3.LUT R5, R0, 0xfffffffc, RZ, 0xc0, !PT ;  /* 0xfffffffc00057812 */ /* 0x000fca00078ec0ff */
[----:B--2---:R-:W-:-:S05]  /*00e0*/  IMAD.WIDE R4, R5, 0x4, R2 ;  /* 0x0000000405047825 */ /* 0x004fca00078e0202 */
[----:B------:R-:W2:Y:S04]  /*00f0*/  @!P0 LDG.E.EL R6, desc[UR4][R4.64] ;  /* 0x0000000404068981 */ /* 0x000ea8000c2e1900 */
[----:B------:R-:W3:Y:S04]  /*0100*/  @!P0 LDG.E.EL R8, desc[UR4][R4.64+0x4] ;  /* 0x0000040404088981 */ /* 0x000ee8000c2e1900 */
[----:B------:R-:W4:Y:S01]  /*0110*/  @!P0 LDG.E.EL R9, desc[UR4][R4.64+0x8] ;  /* 0x0000080404098981 */ /* 0x000f22000c2e1900 */
[----:B------:R-:W-:-:S06]  /*0120*/  IMAD.MOV.U32 R10, RZ, RZ, RZ ;  /* 0x000000ffff0a7224 */ /* 0x000fcc00078e00ff */
[----:B------:R1:W5:Y:S01]  /*0130*/  @!P0 LDG.E.EL R10, desc[UR4][R4.64+0xc] ;  /* 0x00000c04040a8981 */ /* 0x000362000c2e1900 */
[----:B------:R-:W-:Y:S02]  /*0140*/  IMAD.MOV.U32 R0, RZ, RZ, RZ ;  /* 0x000000ffff007224 */ /* 0x000fe400078e00ff */
[----:B------:R-:W-:-:S05]  /*0150*/  IMAD.WIDE R2, R7, 0x4, R2 ;  /* 0x0000000407027825 */ /* 0x000fca00078e0202 */
[----:B------:R1:W5:Y:S02]  /*0160*/  @!P0 LDG.E R0, desc[UR4][R2.64] ;  /* 0x0000000402008981 */ /* 0x000364000c1e1900 */
[----:B-1----:R-:W1:Y:S02]  /*0170*/  LDC.64 R4, c[0x0][0x218] ;  /* 0x00008600ff047b82 */ /* 0x002e640000000a00 */
[----:B01----:R-:W-:-:S04]  /*0180*/  IMAD.WIDE R2, R7, 0x4, R4 ;  /* 0x0000000407027825 */ /* 0x003fc800078e0204 */
[----:B--2---:R-:W-:Y:S01]  /*0190*/  FADD R11, RZ, -R6 ;  /* 0x80000006ff0b7221 */ /* 0x004fe20000000000 */
[----:B---3--:R-:W-:-:S04]  /*01a0*/  FADD R8, RZ, -R8 ;  /* 0x80000008ff087221 */ /* 0x008fc80000000000 */
[C---:B------:R-:W-:Y:S01]  /*01b0*/  FSETP.NAN.AND P1, PT, R11.reuse, R11, PT ;  /* 0x0000000b0b00720b */ /* 0x040fe20003f28000 */
[----:B----4-:R-:W-:Y:S01]  /*01c0*/  FADD R6, RZ, -R9 ;  /* 0x80000009ff067221 */ /* 0x010fe20000000000 */
[----:B------:R-:W-:Y:S01]  /*01d0*/  FSETP.GT.AND P0, PT, R11, R8, PT ;  /* 0x000000080b00720b */ /* 0x000fe20003f04000 */
[----:B-----5:R-:W-:-:S10]  /*01e0*/  FADD R10, RZ, -R10 ;  /* 0x8000000aff0a7221 */ /* 0x020fd40000000000 */
[----:B------:R-:W-:-:S04]  /*01f0*/  @!P1 FSEL R11, R11, R8, P0 ;  /* 0x000000080b0b9208 */ /* 0x000fc80000000000 */
[C---:B------:R-:W-:Y:S01]  /*0200*/  FSETP.GT.AND P0, PT, R11.reuse, R6, PT ;  /* 0x000000060b00720b */ /* 0x040fe20003f04000 */
[----:B------:R-:W-:Y:S01]  /*0210*/  FADD R0, RZ, -R0 ;  /* 0x80000000ff007221 */ /* 0x000fe20000000000 */
[----:B------:R-:W-:-:S11]  /*0220*/  FSETP.NAN.AND P1, PT, R11, R11, PT ;  /* 0x0000000b0b00720b */ /* 0x000fd60003f28000 */
[----:B------:R-:W-:Y:S02]  /*0230*/  @!P0 FSEL R11, R11, R6, P1 ;  /* 0x000000060b0b8208 */ /* 0x000fe40000800000 */
[----:B------:R-:W-:Y:S02]  /*0240*/  LOP3.LUT P0, RZ, R12, 0x10, RZ, 0xc0, !PT ;  /* 0x000000100cff7812 */ /* 0x000fe4000780c0ff */
[----:B------:R-:W-:Y:S02]  /*0250*/  FSETP.GT.AND P1, PT, R11, R10, PT ;  /* 0x0000000a0b00720b */ /* 0x000fe40003f24000 */
[----:B------:R-:W-:Y:S02]  /*0260*/  ISETP.LT.AND P0, PT, R7, 0x10, !P0 ;  /* 0x000000100700780c */ /* 0x000fe40004701270 */
[----:B------:R-:W-:-:S09]  /*0270*/  FSETP.NAN.AND P2, PT, R11, R11, PT ;  /* 0x0000000b0b00720b */ /* 0x000fd20003f48000 */
[----:B------:R-:W-:-:S05]  /*0280*/  @!P1 FSEL R11, R11, R10, P2 ;  /* 0x0000000a0b0b9208 */ /* 0x000fca0001000000 */
[----:B------:R-:W-:Y:S01]  /*0290*/  FADD R11, R0, -R11 ;  /* 0x8000000b000b7221 */ /* 0x000fe20000000000 */
[----:B------:R-:W-:Y:S06]  /*02a0*/  @!P0 EXIT ;  /* 0x000000000000894d */ /* 0x000fec0003800000 */
[----:B------:R-:W-:Y:S01]  /*02b0*/  STG.E desc[UR4][R2.64], R11 ;  /* 0x0000000b02007986 */ /* 0x000fe2000c101904 */
[----:B------:R-:W-:Y:S05]  /*02c0*/  EXIT ;  /* 0x000000000000794d */ /* 0x000fea0003800000 */
.L_x_0:
[----:B------:R-:W-:-:S00]  /*02d0*/  BRA `(.L_x_0) ;  /* 0xfffffffc00fc7947 */ /* 0x000fc0000383ffff */
[----:B------:R-:W-:-:S00]  /*02e0*/  NOP ;  /* 0x0000000000007918 */ /* 0x000fc00000000000 */
        /* <DEDUP_REMOVED lines=9> */
.L_x_1:


//--------------------- .nv.constant0.triton_poi_fused_max_neg_sub_2 --------------------------
	.section	.nv.constant0.triton_poi_fused_max_neg_sub_2,"a",@progbits
	.sectionflags	@""
	.align	4
.nv.constant0.triton_poi_fused_max_neg_sub_2:
	.zero		548
